//
// Generated by NVIDIA NVVM Compiler
//
// Compiler Build ID: CL-36424714
// Cuda compilation tools, release 13.0, V13.0.88
// Based on NVVM 20.0.0
//

.version 9.0
.target sm_100
.address_size 64

	// .globl	_Z6matmuliPiS_S_

.visible .entry _Z6matmuliPiS_S_(
	.param .u32 _Z6matmuliPiS_S__param_0,
	.param .u64 .ptr .align 1 _Z6matmuliPiS_S__param_1,
	.param .u64 .ptr .align 1 _Z6matmuliPiS_S__param_2,
	.param .u64 .ptr .align 1 _Z6matmuliPiS_S__param_3
)
{
	.reg .pred 	%p<10>;
	.reg .b32 	%r<105>;
	.reg .b64 	%rd<67>;

	ld.param.u32 	%r29, [_Z6matmuliPiS_S__param_0];
	ld.param.u64 	%rd14, [_Z6matmuliPiS_S__param_1];
	ld.param.u64 	%rd15, [_Z6matmuliPiS_S__param_2];
	cvta.to.global.u64 	%rd1, %rd15;
	cvta.to.global.u64 	%rd2, %rd14;
	mov.u32 	%r31, %ctaid.y;
	mov.u32 	%r32, %ntid.y;
	mov.u32 	%r33, %tid.y;
	mad.lo.s32 	%r1, %r31, %r32, %r33;
	mov.u32 	%r34, %ctaid.x;
	mov.u32 	%r35, %ntid.x;
	mov.u32 	%r36, %tid.x;
	mad.lo.s32 	%r2, %r34, %r35, %r36;
	setp.lt.s32 	%p1, %r29, 1;
	mov.b32 	%r104, 0;
	@%p1 bra 	$L__BB0_12;
	mul.lo.s32 	%r3, %r29, %r1;
	and.b32  	%r4, %r29, 7;
	setp.lt.u32 	%p2, %r29, 8;
	mov.b32 	%r99, 0;
	mov.u32 	%r104, %r99;
	@%p2 bra 	$L__BB0_4;
	and.b32  	%r99, %r29, 2147483640;
	neg.s32 	%r93, %r99;
	mul.wide.u32 	%rd16, %r29, 4;
	add.s64 	%rd3, %rd1, %rd16;
	mul.wide.u32 	%rd17, %r29, 8;
	add.s64 	%rd4, %rd1, %rd17;
	mul.wide.u32 	%rd18, %r29, 12;
	add.s64 	%rd5, %rd1, %rd18;
	mul.wide.u32 	%rd19, %r29, 16;
	add.s64 	%rd6, %rd1, %rd19;
	mul.wide.u32 	%rd20, %r29, 20;
	add.s64 	%rd7, %rd1, %rd20;
	mul.wide.u32 	%rd21, %r29, 24;
	add.s64 	%rd8, %rd1, %rd21;
	mul.wide.u32 	%rd22, %r29, 28;
	add.s64 	%rd9, %rd1, %rd22;
	mul.wide.u32 	%rd23, %r3, 4;
	add.s64 	%rd24, %rd23, %rd2;
	add.s64 	%rd66, %rd24, 16;
	mov.b32 	%r104, 0;
	mov.u32 	%r92, %r2;
$L__BB0_3:
	.pragma "nounroll";
	mul.wide.s32 	%rd25, %r92, 4;
	add.s64 	%rd26, %rd3, %rd25;
	add.s64 	%rd27, %rd4, %rd25;
	add.s64 	%rd28, %rd5, %rd25;
	add.s64 	%rd29, %rd6, %rd25;
	add.s64 	%rd30, %rd7, %rd25;
	add.s64 	%rd31, %rd8, %rd25;
	add.s64 	%rd32, %rd9, %rd25;
	add.s64 	%rd33, %rd1, %rd25;
	ld.global.u32 	%r40, [%rd66+-16];
	ld.global.u32 	%r41, [%rd33];
	mad.lo.s32 	%r42, %r41, %r40, %r104;
	ld.global.u32 	%r43, [%rd66+-12];
	ld.global.u32 	%r44, [%rd26];
	mad.lo.s32 	%r45, %r44, %r43, %r42;
	ld.global.u32 	%r46, [%rd66+-8];
	ld.global.u32 	%r47, [%rd27];
	mad.lo.s32 	%r48, %r47, %r46, %r45;
	ld.global.u32 	%r49, [%rd66+-4];
	ld.global.u32 	%r50, [%rd28];
	mad.lo.s32 	%r51, %r50, %r49, %r48;
	ld.global.u32 	%r52, [%rd66];
	ld.global.u32 	%r53, [%rd29];
	mad.lo.s32 	%r54, %r53, %r52, %r51;
	ld.global.u32 	%r55, [%rd66+4];
	ld.global.u32 	%r56, [%rd30];
	mad.lo.s32 	%r57, %r56, %r55, %r54;
	ld.global.u32 	%r58, [%rd66+8];
	ld.global.u32 	%r59, [%rd31];
	mad.lo.s32 	%r60, %r59, %r58, %r57;
	ld.global.u32 	%r61, [%rd66+12];
	ld.global.u32 	%r62, [%rd32];
	mad.lo.s32 	%r104, %r62, %r61, %r60;
	add.s32 	%r93, %r93, 8;
	shl.b32 	%r63, %r29, 3;
	add.s32 	%r92, %r92, %r63;
	add.s64 	%rd66, %rd66, 32;
	setp.ne.s32 	%p3, %r93, 0;
	@%p3 bra 	$L__BB0_3;
$L__BB0_4:
	setp.eq.s32 	%p4, %r4, 0;
	@%p4 bra 	$L__BB0_12;
	and.b32  	%r16, %r29, 3;
	setp.lt.u32 	%p5, %r4, 4;
	@%p5 bra 	$L__BB0_7;
	add.s32 	%r65, %r99, %r3;
	mul.wide.u32 	%rd34, %r65, 4;
	add.s64 	%rd35, %rd2, %rd34;
	ld.global.u32 	%r66, [%rd35];
	mad.lo.s32 	%r67, %r99, %r29, %r2;
	mul.wide.s32 	%rd36, %r67, 4;
	add.s64 	%rd37, %rd1, %rd36;
	ld.global.u32 	%r68, [%rd37];
	mad.lo.s32 	%r69, %r68, %r66, %r104;
	cvt.u64.u32 	%rd38, %r3;
	cvt.u64.u32 	%rd39, %r99;
	add.s64 	%rd40, %rd39, %rd38;
	shl.b64 	%rd41, %rd40, 2;
	add.s64 	%rd42, %rd2, %rd41;
	ld.global.u32 	%r70, [%rd42+4];
	mul.wide.u32 	%rd43, %r29, 4;
	add.s64 	%rd44, %rd37, %rd43;
	ld.global.u32 	%r71, [%rd44];
	mad.lo.s32 	%r72, %r71, %r70, %r69;
	ld.global.u32 	%r73, [%rd42+8];
	add.s64 	%rd45, %rd44, %rd43;
	ld.global.u32 	%r74, [%rd45];
	mad.lo.s32 	%r75, %r74, %r73, %r72;
	ld.global.u32 	%r76, [%rd42+12];
	add.s64 	%rd46, %rd45, %rd43;
	ld.global.u32 	%r77, [%rd46];
	mad.lo.s32 	%r104, %r77, %r76, %r75;
	add.s32 	%r99, %r99, 4;
$L__BB0_7:
	setp.eq.s32 	%p6, %r16, 0;
	@%p6 bra 	$L__BB0_12;
	setp.eq.s32 	%p7, %r16, 1;
	@%p7 bra 	$L__BB0_10;
	add.s32 	%r79, %r99, %r3;
	mul.wide.u32 	%rd47, %r79, 4;
	add.s64 	%rd48, %rd2, %rd47;
	ld.global.u32 	%r80, [%rd48];
	mad.lo.s32 	%r81, %r99, %r29, %r2;
	mul.wide.s32 	%rd49, %r81, 4;
	add.s64 	%rd50, %rd1, %rd49;
	ld.global.u32 	%r82, [%rd50];
	mad.lo.s32 	%r83, %r82, %r80, %r104;
	cvt.u64.u32 	%rd51, %r3;
	cvt.u64.u32 	%rd52, %r99;
	add.s64 	%rd53, %rd52, %rd51;
	shl.b64 	%rd54, %rd53, 2;
	add.s64 	%rd55, %rd2, %rd54;
	ld.global.u32 	%r84, [%rd55+4];
	mul.wide.u32 	%rd56, %r29, 4;
	add.s64 	%rd57, %rd50, %rd56;
	ld.global.u32 	%r85, [%rd57];
	mad.lo.s32 	%r104, %r85, %r84, %r83;
	add.s32 	%r99, %r99, 2;
$L__BB0_10:
	and.b32  	%r86, %r29, 1;
	setp.eq.b32 	%p8, %r86, 1;
	not.pred 	%p9, %p8;
	@%p9 bra 	$L__BB0_12;
	add.s32 	%r87, %r99, %r3;
	mul.wide.u32 	%rd58, %r87, 4;
	add.s64 	%rd59, %rd2, %rd58;
	ld.global.u32 	%r88, [%rd59];
	mad.lo.s32 	%r89, %r99, %r29, %r2;
	mul.wide.s32 	%rd60, %r89, 4;
	add.s64 	%rd61, %rd1, %rd60;
	ld.global.u32 	%r90, [%rd61];
	mad.lo.s32 	%r104, %r90, %r88, %r104;
$L__BB0_12:
	ld.param.u64 	%rd65, [_Z6matmuliPiS_S__param_3];
	cvta.to.global.u64 	%rd62, %rd65;
	mad.lo.s32 	%r91, %r1, %r29, %r2;
	mul.wide.s32 	%rd63, %r91, 4;
	add.s64 	%rd64, %rd62, %rd63;
	st.global.u32 	[%rd64], %r104;
	ret;

}


// ===== COMPILED SASS (sm_100) =====

	.target	sm_100

	.elftype	@"ET_EXEC"


//--------------------- .note.nv.tkinfo           --------------------------
	.section	.note.nv.tkinfo,"",@"SHT_NOTE"
	.sectionflags	@"SHF_NOTE_NV_TKINFO"
	.tkinfo
        /*0018*/ 	.word	0x00000002
        /*0030*/ 	.string	""
        /*0030*/ 	.string	"ptxas"
        /*0030*/ 	.string	"Cuda compilation tools, release 13.0, V13.0.88"
        /*0030*/ 	.string	"Build cuda_13.0.r13.0/compiler.36424714_0"
        /*0030*/ 	.string	"-arch sm_100 -m 64 "



//--------------------- .note.nv.cuinfo           --------------------------
	.section	.note.nv.cuinfo,"",@"SHT_NOTE"
	.sectionflags	@"SHF_NOTE_NV_CUINFO"
        /*0018*/ 	.short	0x0002
        /*001a*/ 	.short	0x0064
        /*001c*/ 	.short	0x0082
	.zero		2


//--------------------- .nv.info                  --------------------------
	.section	.nv.info,"",@"SHT_CUDA_INFO"
	.align	4


	//----- nvinfo : EIATTR_REGCOUNT
	.align		4
        /*0000*/ 	.byte	0x04, 0x2f
        /*0002*/ 	.short	(.L_1 - .L_0)
	.align		4
.L_0:
        /*0004*/ 	.word	index@(_Z6matmuliPiS_S_)
        /*0008*/ 	.word	0x0000001e


	//----- nvinfo : EIATTR_FRAME_SIZE
	.align		4
.L_1:
        /*000c*/ 	.byte	0x04, 0x11
        /*000e*/ 	.short	(.L_3 - .L_2)
	.align		4
.L_2:
        /*0010*/ 	.word	index@(_Z6matmuliPiS_S_)
        /*0014*/ 	.word	0x00000000


	//----- nvinfo : EIATTR_MIN_STACK_SIZE
	.align		4
.L_3:
        /*0018*/ 	.byte	0x04, 0x12
        /*001a*/ 	.short	(.L_5 - .L_4)
	.align		4
.L_4:
        /*001c*/ 	.word	index@(_Z6matmuliPiS_S_)
        /*0020*/ 	.word	0x00000000
.L_5:


//--------------------- .nv.compat                --------------------------
	.section	.nv.compat,"",@"SHT_CUDA_COMPAT_INFO"
	.align	4
        /*0000*/ 	.byte	0x02, 0x09, 0x00, 0x00, 0x02, 0x02, 0x01, 0x00, 0x02, 0x05, 0x05, 0x00, 0x03, 0x07, 0x01, 0x01
        /*0010*/ 	.byte	0x02, 0x03, 0x00, 0x00, 0x02, 0x06, 0x01, 0x00, 0x04, 0x0b, 0x08, 0x00, 0x09, 0x00, 0x00, 0x00
        /*0020*/ 	.byte	0x00, 0x00, 0x00, 0x00


//--------------------- .nv.info._Z6matmuliPiS_S_ --------------------------
	.section	.nv.info._Z6matmuliPiS_S_,"",@"SHT_CUDA_INFO"
	.sectionflags	@""
	.align	4


	//----- nvinfo : EIATTR_CUDA_API_VERSION
	.align		4
        /*0000*/ 	.byte	0x04, 0x37
        /*0002*/ 	.short	(.L_7 - .L_6)
.L_6:
        /*0004*/ 	.word	0x00000082


	//----- nvinfo : EIATTR_KPARAM_INFO
	.align		4
.L_7:
        /*0008*/ 	.byte	0x04, 0x17
        /*000a*/ 	.short	(.L_9 - .L_8)
.L_8:
        /*000c*/ 	.word	0x00000000
        /*0010*/ 	.short	0x0003
        /*0012*/ 	.short	0x0018
        /*0014*/ 	.byte	0x00, 0xf5, 0x21, 0x00


	//----- nvinfo : EIATTR_KPARAM_INFO
	.align		4
.L_9:
        /*0018*/ 	.byte	0x04, 0x17
        /*001a*/ 	.short	(.L_11 - .L_10)
.L_10:
        /*001c*/ 	.word	0x00000000
        /*0020*/ 	.short	0x0002
        /*0022*/ 	.short	0x0010
        /*0024*/ 	.byte	0x00, 0xf5, 0x21, 0x00


	//----- nvinfo : EIATTR_KPARAM_INFO
	.align		4
.L_11:
        /*0028*/ 	.byte	0x04, 0x17
        /*002a*/ 	.short	(.L_13 - .L_12)
.L_12:
        /*002c*/ 	.word	0x00000000
        /*0030*/ 	.short	0x0001
        /*0032*/ 	.short	0x0008
        /*0034*/ 	.byte	0x00, 0xf5, 0x21, 0x00


	//----- nvinfo : EIATTR_KPARAM_INFO
	.align		4
.L_13:
        /*0038*/ 	.byte	0x04, 0x17
        /*003a*/ 	.short	(.L_15 - .L_14)
.L_14:
        /*003c*/ 	.word	0x00000000
        /*0040*/ 	.short	0x0000
        /*0042*/ 	.short	0x0000
        /*0044*/ 	.byte	0x00, 0xf0, 0x11, 0x00


	//----- nvinfo : EIATTR_SPARSE_MMA_MASK
	.align		4
.L_15:
        /*0048*/ 	.byte	0x03, 0x50
        /*004a*/ 	.short	0x0000


	//----- nvinfo : EIATTR_MAXREG_COUNT
	.align		4
        /*004c*/ 	.byte	0x03, 0x1b
        /*004e*/ 	.short	0x00ff


	//----- nvinfo : EIATTR_MERCURY_ISA_VERSION
	.align		4
        /*0050*/ 	.byte	0x03, 0x5f
        /*0052*/ 	.short	0x0101


	//----- nvinfo : EIATTR_VRC_CTA_INIT_COUNT
	.align		4
        /*0054*/ 	.byte	0x02, 0x4a
	.zero		1
	.zero		1


	//----- nvinfo : EIATTR_EXIT_INSTR_OFFSETS
	.align		4
        /*0058*/ 	.byte	0x04, 0x1c
        /*005a*/ 	.short	(.L_17 - .L_16)


	//   ....[0]....
.L_16:
        /*005c*/ 	.word	0x00000ac0


	//----- nvinfo : EIATTR_CBANK_PARAM_SIZE
	.align		4
.L_17:
        /*0060*/ 	.byte	0x03, 0x19
        /*0062*/ 	.short	0x0020


	//----- nvinfo : EIATTR_PARAM_CBANK
	.align		4
        /*0064*/ 	.byte	0x04, 0x0a
        /*0066*/ 	.short	(.L_19 - .L_18)
	.align		4
.L_18:
        /*0068*/ 	.word	index@(.nv.constant0._Z6matmuliPiS_S_)
        /*006c*/ 	.short	0x0380
        /*006e*/ 	.short	0x0020


	//----- nvinfo : EIATTR_SW_WAR
	.align		4
.L_19:
        /*0070*/ 	.byte	0x04, 0x36
        /*0072*/ 	.short	(.L_21 - .L_20)
.L_20:
        /*0074*/ 	.word	0x00000008
.L_21:


//--------------------- .nv.callgraph             --------------------------
	.section	.nv.callgraph,"",@"SHT_CUDA_CALLGRAPH"
	.align	4
	.sectionentsize	8
	.align		4
        /*0000*/ 	.word	0x00000000
	.align		4
        /*0004*/ 	.word	0xffffffff
	.align		4
        /*0008*/ 	.word	0x00000000
	.align		4
        /*000c*/ 	.word	0xfffffffe
	.align		4
        /*0010*/ 	.word	0x00000000
	.align		4
        /*0014*/ 	.word	0xfffffffd
	.align		4
        /*0018*/ 	.word	0x00000000
	.align		4
        /*001c*/ 	.word	0xfffffffc


//--------------------- .text._Z6matmuliPiS_S_    --------------------------
	.section	.text._Z6matmuliPiS_S_,"ax",@progbits
	.align	128
        .global         _Z6matmuliPiS_S_
        .type           _Z6matmuliPiS_S_,@function
        .size           _Z6matmuliPiS_S_,(.L_x_5 - _Z6matmuliPiS_S_)
        .other          _Z6matmuliPiS_S_,@"STO_CUDA_ENTRY STV_DEFAULT"
_Z6matmuliPiS_S_:
.text._Z6matmuliPiS_S_:
[----:B------:R-:W-:Y:S01]  /*0000*/  LDC R1, c[0x0][0x37c] ;  /* 0x0000df00ff017b82 */ /* 0x000fe20000000800 */
[----:B------:R-:W0:Y:S01]  /*0010*/  S2R R3, SR_TID.Y ;  /* 0x0000000000037919 */ /* 0x000e220000002200 */
[----:B------:R-:W1:Y:S06]  /*0020*/  LDCU UR18, c[0x0][0x380] ;  /* 0x00007000ff1277ac */ /* 0x000e6c0008000800 */
[----:B------:R-:W0:Y:S01]  /*0030*/  LDC R0, c[0x0][0x364] ;  /* 0x0000d900ff007b82 */ /* 0x000e220000000800 */
[----:B------:R-:W-:Y:S01]  /*0040*/  HFMA2 R12, -RZ, RZ, 0, 0 ;  /* 0x00000000ff0c7431 */ /* 0x000fe200000001ff */
[----:B------:R-:W2:Y:S01]  /*0050*/  S2R R2, SR_TID.X ;  /* 0x0000000000027919 */ /* 0x000ea20000002100 */
[----:B------:R-:W3:Y:S05]  /*0060*/  LDCU.64 UR16, c[0x0][0x358] ;  /* 0x00006b00ff1077ac */ /* 0x000eea0008000a00 */
[----:B------:R-:W0:Y:S08]  /*0070*/  S2UR UR4, SR_CTAID.Y ;  /* 0x00000000000479c3 */ /* 0x000e300000002600 */
[----:B------:R-:W2:Y:S01]  /*0080*/  S2UR UR5, SR_CTAID.X ;  /* 0x00000000000579c3 */ /* 0x000ea20000002500 */
[----:B-1----:R-:W-:-:S07]  /*0090*/  UISETP.GE.AND UP0, UPT, UR18, 0x1, UPT ;  /* 0x000000011200788c */ /* 0x002fce000bf06270 */
[----:B------:R-:W2:Y:S01]  /*00a0*/  LDC R13, c[0x0][0x360] ;  /* 0x0000d800ff0d7b82 */ /* 0x000ea20000000800 */
[----:B0-----:R-:W-:Y:S02]  /*00b0*/  IMAD R0, R0, UR4, R3 ;  /* 0x0000000400007c24 */ /* 0x001fe4000f8e0203 */
[----:B--2---:R-:W-:Y:S01]  /*00c0*/  IMAD R13, R13, UR5, R2 ;  /* 0x000000050d0d7c24 */ /* 0x004fe2000f8e0202 */
[----:B---3--:R-:W-:Y:S06]  /*00d0*/  BRA.U !UP0, `(.L_x_0) ;  /* 0x0000000908687547 */ /* 0x008fec000b800000 */
[----:B------:R-:W-:Y:S02]  /*00e0*/  UISETP.GE.U32.AND UP1, UPT, UR18, 0x8, UPT ;  /* 0x000000081200788c */ /* 0x000fe4000bf26070 */
[----:B------:R-:W-:Y:S01]  /*00f0*/  IMAD R5, R0, UR18, RZ ;  /* 0x0000001200057c24 */ /* 0x000fe2000f8e02ff */
[----:B------:R-:W-:Y:S01]  /*0100*/  ULOP3.LUT UR19, UR18, 0x7, URZ, 0xc0, !UPT ;  /* 0x0000000712137892 */ /* 0x000fe2000f8ec0ff */
[----:B------:R-:W-:Y:S01]  /*0110*/  MOV R12, RZ ;  /* 0x000000ff000c7202 */ /* 0x000fe20000000f00 */
[----:B------:R-:W-:Y:S02]  /*0120*/  UMOV UR4, URZ ;  /* 0x000000ff00047c82 */ /* 0x000fe40008000000 */
[----:B------:R-:W-:Y:S02]  /*0130*/  UISETP.NE.AND UP0, UPT, UR19, URZ, UPT ;  /* 0x000000ff1300728c */ /* 0x000fe4000bf05270 */
[----:B------:R-:W-:Y:S09]  /*0140*/  BRA.U !UP1, `(.L_x_1) ;  /* 0x0000000509047547 */ /* 0x000ff2000b800000 */
[----:B------:R-:W0:Y:S01]  /*0150*/  LDC.64 R2, c[0x0][0x388] ;  /* 0x0000e200ff027b82 */ /* 0x000e220000000a00 */
[----:B------:R-:W1:Y:S01]  /*0160*/  LDCU.64 UR20, c[0x0][0x390] ;  /* 0x00007200ff1477ac */ /* 0x000e620008000a00 */
[----:B------:R-:W-:Y:S02]  /*0170*/  MOV R12, RZ ;  /* 0x000000ff000c7202 */ /* 0x000fe40000000f00 */
[----:B------:R-:W-:Y:S01]  /*0180*/  MOV R14, R13 ;  /* 0x0000000d000e7202 */ /* 0x000fe20000000f00 */
[----:B------:R-:W-:-:S04]  /*0190*/  ULOP3.LUT UR4, UR18, 0x7ffffff8, URZ, 0xc0, !UPT ;  /* 0x7ffffff812047892 */ /* 0x000fc8000f8ec0ff */
[----:B------:R-:W-:Y:S02]  /*01a0*/  UIADD3 UR5, UPT, UPT, -UR4, URZ, URZ ;  /* 0x000000ff04057290 */ /* 0x000fe4000fffe1ff */
[----:B-1----:R-:W-:Y:S02]  /*01b0*/  UIMAD.WIDE.U32 UR6, UR18, 0xc, UR20 ;  /* 0x0000000c120678a5 */ /* 0x002fe4000f8e0014 */
[----:B------:R-:W-:Y:S02]  /*01c0*/  UIMAD.WIDE.U32 UR8, UR18, 0x10, UR20 ;  /* 0x00000010120878a5 */ /* 0x000fe4000f8e0014 */
[----:B------:R-:W-:Y:S01]  /*01d0*/  UIMAD.WIDE.U32 UR10, UR18, 0x14, UR20 ;  /* 0x00000014120a78a5 */ /* 0x000fe2000f8e0014 */
[----:B0-----:R-:W-:Y:S01]  /*01e0*/  IMAD.WIDE.U32 R2, R5, 0x4, R2 ;  /* 0x0000000405027825 */ /* 0x001fe200078e0002 */
[----:B------:R-:W-:Y:S02]  /*01f0*/  UIMAD.WIDE.U32 UR12, UR18, 0x18, UR20 ;  /* 0x00000018120c78a5 */ /* 0x000fe4000f8e0014 */
[----:B------:R-:W-:Y:S01]  /*0200*/  UIMAD.WIDE.U32 UR14, UR18, 0x1c, UR20 ;  /* 0x0000001c120e78a5 */ /* 0x000fe2000f8e0014 */
[----:B------:R-:W-:-:S04]  /*0210*/  IADD3 R2, P0, PT, R2, 0x10, RZ ;  /* 0x0000001002027810 */ /* 0x000fc80007f1e0ff */
[----:B------:R-:W-:-:S09]  /*0220*/  IADD3.X R3, PT, PT, RZ, R3, RZ, P0, !PT ;  /* 0x00000003ff037210 */ /* 0x000fd200007fe4ff */
.L_x_2:
[----:B------:R-:W-:Y:S01]  /*0230*/  HFMA2 R23, -RZ, RZ, 0, 2.384185791015625e-07 ;  /* 0x00000004ff177431 */ /* 0x000fe200000001ff */
[----:B------:R-:W-:Y:S01]  /*0240*/  UIMAD.WIDE.U32 UR24, UR18, 0x4, UR20 ;  /* 0x00000004121878a5 */ /* 0x000fe2000f8e0014 */
[----:B------:R-:W2:Y:S01]  /*0250*/  LDG.E R21, desc[UR16][R2.64+-0x10] ;  /* 0xfffff01002157981 */ /* 0x000ea2000c1e1900 */
[----:B------:R-:W-:Y:S01]  /*0260*/  UIMAD.WIDE.U32 UR22, UR18, 0x8, UR20 ;  /* 0x00000008121678a5 */ /* 0x000fe2000f8e0014 */
[----:B------:R-:W-:Y:S01]  /*0270*/  HFMA2 R5, -RZ, RZ, 0, 2.384185791015625e-07 ;  /* 0x00000004ff057431 */ /* 0x000fe200000001ff */
[----:B------:R-:W-:Y:S01]  /*0280*/  MOV R11, 0x4 ;  /* 0x00000004000b7802 */ /* 0x000fe20000000f00 */
[----:B------:R-:W3:Y:S01]  /*0290*/  LDG.E R19, desc[UR16][R2.64+-0xc] ;  /* 0xfffff41002137981 */ /* 0x000ee2000c1e1900 */
[----:B------:R-:W-:Y:S02]  /*02a0*/  MOV R8, UR24 ;  /* 0x0000001800087c02 */ /* 0x000fe40008000f00 */
[----:B------:R-:W-:Y:S01]  /*02b0*/  MOV R9, UR25 ;  /* 0x0000001900097c02 */ /* 0x000fe20008000f00 */
[C---:B------:R-:W-:Y:S01]  /*02c0*/  IMAD.WIDE R22, R14.reuse, R23, UR20 ;  /* 0x000000140e167e25 */ /* 0x040fe2000f8e0217 */
[----:B------:R-:W-:Y:S01]  /*02d0*/  MOV R24, UR22 ;  /* 0x0000001600187c02 */ /* 0x000fe20008000f00 */
[----:B------:R-:W4:Y:S01]  /*02e0*/  LDG.E R17, desc[UR16][R2.64+-0x8] ;  /* 0xfffff81002117981 */ /* 0x000f22000c1e1900 */
[----:B------:R-:W-:Y:S01]  /*02f0*/  MOV R25, UR23 ;  /* 0x0000001700197c02 */ /* 0x000fe20008000f00 */
[----:B------:R-:W-:-:S02]  /*0300*/  IMAD.WIDE R8, R14, 0x4, R8 ;  /* 0x000000040e087825 */ /* 0x000fc400078e0208 */
[----:B------:R-:W2:Y:S02]  /*0310*/  LDG.E R22, desc[UR16][R22.64] ;  /* 0x0000001016167981 */ /* 0x000ea4000c1e1900 */
[C---:B------:R-:W-:Y:S02]  /*0320*/  IMAD.WIDE R24, R14.reuse, 0x4, R24 ;  /* 0x000000040e187825 */ /* 0x040fe400078e0218 */
[----:B------:R0:W3:Y:S02]  /*0330*/  LDG.E R20, desc[UR16][R8.64] ;  /* 0x0000001008147981 */ /* 0x0000e4000c1e1900 */
[C---:B------:R-:W-:Y:S01]  /*0340*/  IMAD.WIDE R10, R14.reuse, R11, UR6 ;  /* 0x000000060e0a7e25 */ /* 0x040fe2000f8e020b */
[----:B------:R-:W-:Y:S01]  /*0350*/  MOV R7, 0x4 ;  /* 0x0000000400077802 */ /* 0x000fe20000000f00 */
[----:B------:R-:W4:Y:S02]  /*0360*/  LDG.E R18, desc[UR16][R24.64] ;  /* 0x0000001018127981 */ /* 0x000f24000c1e1900 */
[----:B------:R-:W-:-:S02]  /*0370*/  IMAD.WIDE R4, R14, R5, UR8 ;  /* 0x000000080e047e25 */ /* 0x000fc4000f8e0205 */
[----:B------:R1:W5:Y:S02]  /*0380*/  LDG.E R16, desc[UR16][R10.64] ;  /* 0x000000100a107981 */ /* 0x000364000c1e1900 */
[----:B0-----:R-:W-:Y:S02]  /*0390*/  HFMA2 R9, -RZ, RZ, 0, 2.384185791015625e-07 ;  /* 0x00000004ff097431 */ /* 0x001fe400000001ff */
[----:B------:R-:W5:Y:S01]  /*03a0*/  LDG.E R15, desc[UR16][R2.64+-0x4] ;  /* 0xfffffc10020f7981 */ /* 0x000f62000c1e1900 */
[C---:B------:R-:W-:Y:S01]  /*03b0*/  IMAD.WIDE R6, R14.reuse, R7, UR10 ;  /* 0x0000000a0e067e25 */ /* 0x040fe2000f8e0207 */
[----:B------:R-:W-:Y:S02]  /*03c0*/  MOV R27, 0x4 ;  /* 0x00000004001b7802 */ /* 0x000fe40000000f00 */
[----:B------:R0:W5:Y:S04]  /*03d0*/  LDG.E R4, desc[UR16][R4.64] ;  /* 0x0000001004047981 */ /* 0x000168000c1e1900 */
[----:B------:R-:W5:Y:S01]  /*03e0*/  LDG.E R23, desc[UR16][R2.64] ;  /* 0x0000001002177981 */ /* 0x000f62000c1e1900 */
[----:B------:R-:W-:-:S03]  /*03f0*/  IMAD.WIDE R8, R14, R9, UR12 ;  /* 0x0000000c0e087e25 */ /* 0x000fc6000f8e0209 */
[----:B------:R-:W5:Y:S01]  /*0400*/  LDG.E R7, desc[UR16][R6.64] ;  /* 0x0000001006077981 */ /* 0x000f62000c1e1900 */
[----:B-1----:R-:W-:-:S03]  /*0410*/  IMAD.WIDE R10, R14, R27, UR14 ;  /* 0x0000000e0e0a7e25 */ /* 0x002fc6000f8e021b */
[----:B------:R-:W5:Y:S04]  /*0420*/  LDG.E R24, desc[UR16][R2.64+0x4] ;  /* 0x0000041002187981 */ /* 0x000f68000c1e1900 */
[----:B------:R-:W5:Y:S04]  /*0430*/  LDG.E R8, desc[UR16][R8.64] ;  /* 0x0000001008087981 */ /* 0x000f68000c1e1900 */
[----:B------:R-:W5:Y:S04]  /*0440*/  LDG.E R25, desc[UR16][R2.64+0x8] ;  /* 0x0000081002197981 */ /* 0x000f68000c1e1900 */
[----:B------:R-:W5:Y:S04]  /*0450*/  LDG.E R10, desc[UR16][R10.64] ;  /* 0x000000100a0a7981 */ /* 0x000f68000c1e1900 */
[----:B------:R1:W5:Y:S01]  /*0460*/  LDG.E R27, desc[UR16][R2.64+0xc] ;  /* 0x00000c10021b7981 */ /* 0x000362000c1e1900 */
[----:B------:R-:W-:-:S04]  /*0470*/  UIADD3 UR5, UPT, UPT, UR5, 0x8, URZ ;  /* 0x0000000805057890 */ /* 0x000fc8000fffe0ff */
[----:B------:R-:W-:Y:S01]  /*0480*/  UISETP.NE.AND UP1, UPT, UR5, URZ, UPT ;  /* 0x000000ff0500728c */ /* 0x000fe2000bf25270 */
[----:B0-----:R-:W-:Y:S02]  /*0490*/  MOV R5, UR18 ;  /* 0x0000001200057c02 */ /* 0x001fe40008000f00 */
[----:B-1----:R-:W-:Y:S02]  /*04a0*/  IADD3 R2, P0, PT, R2, 0x20, RZ ;  /* 0x0000002002027810 */ /* 0x002fe40007f1e0ff */
[----:B------:R-:W-:Y:S02]  /*04b0*/  LEA R14, R5, R14, 0x3 ;  /* 0x0000000e050e7211 */ /* 0x000fe400078e18ff */
[----:B------:R-:W-:Y:S01]  /*04c0*/  IADD3.X R3, PT, PT, RZ, R3, RZ, P0, !PT ;  /* 0x00000003ff037210 */ /* 0x000fe200007fe4ff */
[----:B--2---:R-:W-:-:S04]  /*04d0*/  IMAD R21, R21, R22, R12 ;  /* 0x0000001615157224 */ /* 0x004fc800078e020c */
[----:B---3--:R-:W-:-:S04]  /*04e0*/  IMAD R19, R19, R20, R21 ;  /* 0x0000001413137224 */ /* 0x008fc800078e0215 */
[----:B----4-:R-:W-:-:S04]  /*04f0*/  IMAD R17, R17, R18, R19 ;  /* 0x0000001211117224 */ /* 0x010fc800078e0213 */
[----:B-----5:R-:W-:-:S04]  /*0500*/  IMAD R15, R15, R16, R17 ;  /* 0x000000100f0f7224 */ /* 0x020fc800078e0211 */
[----:B------:R-:W-:-:S04]  /*0510*/  IMAD R4, R23, R4, R15 ;  /* 0x0000000417047224 */ /* 0x000fc800078e020f */
[----:B------:R-:W-:-:S04]  /*0520*/  IMAD R4, R24, R7, R4 ;  /* 0x0000000718047224 */ /* 0x000fc800078e0204 */
[----:B------:R-:W-:-:S04]  /*0530*/  IMAD R4, R25, R8, R4 ;  /* 0x0000000819047224 */ /* 0x000fc800078e0204 */
[----:B------:R-:W-:Y:S01]  /*0540*/  IMAD R12, R27, R10, R4 ;  /* 0x0000000a1b0c7224 */ /* 0x000fe200078e0204 */
[----:B------:R-:W-:Y:S06]  /*0550*/  BRA.U UP1, `(.L_x_2) ;  /* 0xfffffffd01347547 */ /* 0x000fec000b83ffff */
.L_x_1:
[----:B------:R-:W-:Y:S05]  /*0560*/  BRA.U !UP0, `(.L_x_0) ;  /* 0x0000000508447547 */ /* 0x000fea000b800000 */
[----:B------:R-:W-:Y:S01]  /*0570*/  UISETP.GE.U32.AND UP0, UPT, UR19, 0x4, UPT ;  /* 0x000000041300788c */ /* 0x000fe2000bf06070 */
[----:B------:R-:W-:Y:S01]  /*0580*/  IMAD R2, R0, UR18, RZ ;  /* 0x0000001200027c24 */ /* 0x000fe2000f8e02ff */
[----:B------:R-:W-:-:S04]  /*0590*/  ULOP3.LUT UR5, UR18, 0x3, URZ, 0xc0, !UPT ;  /* 0x0000000312057892 */ /* 0x000fc8000f8ec0ff */
[----:B------:R-:W-:-:S03]  /*05a0*/  UISETP.NE.AND UP1, UPT, UR5, URZ, UPT ;  /* 0x000000ff0500728c */ /* 0x000fc6000bf25270 */
[----:B------:R-:W-:Y:S08]  /*05b0*/  BRA.U !UP0, `(.L_x_3) ;  /* 0x00000001087c7547 */ /* 0x000ff0000b800000 */
[----:B------:R-:W0:Y:S01]  /*05c0*/  LDC.64 R6, c[0x0][0x390] ;  /* 0x0000e400ff067b82 */ /* 0x000e220000000a00 */
[----:B------:R-:W1:Y:S01]  /*05d0*/  LDCU.64 UR6, c[0x0][0x388] ;  /* 0x00007100ff0677ac */ /* 0x000e620008000a00 */
[----:B------:R-:W-:Y:S01]  /*05e0*/  IMAD.U32 R4, RZ, RZ, UR4 ;  /* 0x00000004ff047e24 */ /* 0x000fe2000f8e00ff */
[----:B------:R-:W-:Y:S02]  /*05f0*/  IADD3 R3, PT, PT, R2, UR4, RZ ;  /* 0x0000000402037c10 */ /* 0x000fe4000fffe0ff */
[----:B------:R-:W-:Y:S01]  /*0600*/  MOV R11, UR18 ;  /* 0x00000012000b7c02 */ /* 0x000fe20008000f00 */
[----:B------:R-:W-:Y:S01]  /*0610*/  IMAD R5, R4, UR18, R13 ;  /* 0x0000001204057c24 */ /* 0x000fe2000f8e020d */
[----:B------:R-:W-:Y:S01]  /*0620*/  IADD3 R14, P0, PT, R2, UR4, RZ ;  /* 0x00000004020e7c10 */ /* 0x000fe2000ff1e0ff */
[----:B------:R-:W2:Y:S01]  /*0630*/  LDC.64 R8, c[0x0][0x388] ;  /* 0x0000e200ff087b82 */ /* 0x000ea20000000a00 */
[----:B------:R-:W-:Y:S02]  /*0640*/  MOV R15, UR18 ;  /* 0x00000012000f7c02 */ /* 0x000fe40008000f00 */
[----:B------:R-:W-:Y:S01]  /*0650*/  MOV R17, UR18 ;  /* 0x0000001200117c02 */ /* 0x000fe20008000f00 */
[----:B0-----:R-:W-:-:S04]  /*0660*/  IMAD.WIDE R6, R5, 0x4, R6 ;  /* 0x0000000405067825 */ /* 0x001fc800078e0206 */
[----:B------:R-:W-:Y:S02]  /*0670*/  IMAD.WIDE.U32 R10, R11, 0x4, R6 ;  /* 0x000000040b0a7825 */ /* 0x000fe400078e0006 */
[----:B------:R-:W3:Y:S02]  /*0680*/  LDG.E R6, desc[UR16][R6.64] ;  /* 0x0000001006067981 */ /* 0x000ee4000c1e1900 */
[----:B--2---:R-:W-:Y:S01]  /*0690*/  IMAD.WIDE.U32 R8, R3, 0x4, R8 ;  /* 0x0000000403087825 */ /* 0x004fe200078e0008 */
[----:B------:R-:W-:Y:S02]  /*06a0*/  IADD3.X R3, PT, PT, RZ, RZ, RZ, P0, !PT ;  /* 0x000000ffff037210 */ /* 0x000fe400007fe4ff */
[----:B-1----:R-:W-:-:S03]  /*06b0*/  LEA R4, P0, R14, UR6, 0x2 ;  /* 0x000000060e047c11 */ /* 0x002fc6000f8010ff */
[----:B------:R-:W3:Y:S01]  /*06c0*/  LDG.E R9, desc[UR16][R8.64] ;  /* 0x0000001008097981 */ /* 0x000ee2000c1e1900 */
[----:B------:R-:W-:Y:S01]  /*06d0*/  LEA.HI.X R5, R14, UR7, R3, 0x2, P0 ;  /* 0x000000070e057c11 */ /* 0x000fe200080f1403 */
[----:B------:R-:W-:Y:S02]  /*06e0*/  IMAD.WIDE.U32 R14, R15, 0x4, R10 ;  /* 0x000000040f0e7825 */ /* 0x000fe400078e000a */
[----:B------:R-:W2:Y:S04]  /*06f0*/  LDG.E R3, desc[UR16][R10.64] ;  /* 0x000000100a037981 */ /* 0x000ea8000c1e1900 */
[----:B------:R-:W2:Y:S01]  /*0700*/  LDG.E R18, desc[UR16][R4.64+0x4] ;  /* 0x0000041004127981 */ /* 0x000ea2000c1e1900 */
[----:B------:R-:W-:-:S03]  /*0710*/  IMAD.WIDE.U32 R16, R17, 0x4, R14 ;  /* 0x0000000411107825 */ /* 0x000fc600078e000e */
[----:B------:R-:W4:Y:S04]  /*0720*/  LDG.E R19, desc[UR16][R14.64] ;  /* 0x000000100e137981 */ /* 0x000f28000c1e1900 */
[----:B------:R-:W4:Y:S04]  /*0730*/  LDG.E R20, desc[UR16][R4.64+0x8] ;  /* 0x0000081004147981 */ /* 0x000f28000c1e1900 */
[----:B------:R-:W5:Y:S04]  /*0740*/  LDG.E R22, desc[UR16][R4.64+0xc] ;  /* 0x00000c1004167981 */ /* 0x000f68000c1e1900 */
[----:B------:R-:W5:Y:S01]  /*0750*/  LDG.E R16, desc[UR16][R16.64] ;  /* 0x0000001010107981 */ /* 0x000f62000c1e1900 */
[----:B------:R-:W-:Y:S01]  /*0760*/  UIADD3 UR4, UPT, UPT, UR4, 0x4, URZ ;  /* 0x0000000404047890 */ /* 0x000fe2000fffe0ff */
[----:B---3--:R-:W-:-:S04]  /*0770*/  IMAD R9, R9, R6, R12 ;  /* 0x0000000609097224 */ /* 0x008fc800078e020c */
[----:B--2---:R-:W-:-:S04]  /*0780*/  IMAD R3, R18, R3, R9 ;  /* 0x0000000312037224 */ /* 0x004fc800078e0209 */
[----:B----4-:R-:W-:-:S04]  /*0790*/  IMAD R3, R20, R19, R3 ;  /* 0x0000001314037224 */ /* 0x010fc800078e0203 */
[----:B-----5:R-:W-:-:S07]  /*07a0*/  IMAD R12, R22, R16, R3 ;  /* 0x00000010160c7224 */ /* 0x020fce00078e0203 */
.L_x_3:
[----:B------:R-:W-:Y:S05]  /*07b0*/  BRA.U !UP1, `(.L_x_0) ;  /* 0x0000000109b07547 */ /* 0x000fea000b800000 */
[----:B------:R-:W-:Y:S01]  /*07c0*/  UISETP.NE.AND UP0, UPT, UR5, 0x1, UPT ;  /* 0x000000010500788c */ /* 0x000fe2000bf05270 */
[----:B------:R-:W-:Y:S01]  /*07d0*/  MOV R4, UR4 ;  /* 0x0000000400047c02 */ /* 0x000fe20008000f00 */
[----:B------:R-:W-:Y:S02]  /*07e0*/  ULOP3.LUT UR5, UR18, 0x1, URZ, 0xc0, !UPT ;  /* 0x0000000112057892 */ /* 0x000fe4000f8ec0ff */
[----:B------:R-:W-:Y:S02]  /*07f0*/  MOV R17, UR18 ;  /* 0x0000001200117c02 */ /* 0x000fe40008000f00 */
[----:B------:R-:W-:Y:S01]  /*0800*/  UISETP.NE.U32.AND UP1, UPT, UR5, 0x1, UPT ;  /* 0x000000010500788c */ /* 0x000fe2000bf25070 */
[----:B------:R-:W-:-:S04]  /*0810*/  PLOP3.LUT P1, PT, PT, PT, UP0, 0x80, 0x8 ;  /* 0x000000000008781c */ /* 0x000fc80003f2f008 */
[----:B------:R-:W0:Y:S01]  /*0820*/  @UP0 LDCU.64 UR6, c[0x0][0x388] ;  /* 0x00007100ff0607ac */ /* 0x000e220008000a00 */
[----:B------:R-:W-:Y:S01]  /*0830*/  PLOP3.LUT P0, PT, PT, PT, UP1, 0x80, 0x8 ;  /* 0x000000000008781c */ /* 0x000fe20003f0f018 */
[----:B------:R-:W1:Y:S01]  /*0840*/  @UP0 LDCU.64 UR8, c[0x0][0x390] ;  /* 0x00007200ff0807ac */ /* 0x000e620008000a00 */
[----:B------:R-:W2:Y:S06]  /*0850*/  @UP0 LDCU.64 UR10, c[0x0][0x388] ;  /* 0x00007100ff0a07ac */ /* 0x000eac0008000a00 */
[C---:B------:R-:W-:Y:S02]  /*0860*/  @P1 IADD3 R3, PT, PT, R2.reuse, UR4, RZ ;  /* 0x0000000402031c10 */ /* 0x040fe4000fffe0ff */
[----:B------:R-:W-:Y:S01]  /*0870*/  @P1 IADD3 R5, P2, PT, R2, UR4, RZ ;  /* 0x0000000402051c10 */ /* 0x000fe2000ff5e0ff */
[----:B------:R-:W3:Y:S03]  /*0880*/  @!UP1 LDCU.64 UR12, c[0x0][0x388] ;  /* 0x00007100ff0c97ac */ /* 0x000ee60008000a00 */
[----:B------:R-:W-:Y:S01]  /*0890*/  @P1 IADD3.X R8, PT, PT, RZ, RZ, RZ, P2, !PT ;  /* 0x000000ffff081210 */ /* 0x000fe200017fe4ff */
[----:B------:R-:W-:Y:S01]  /*08a0*/  @UP0 UIADD3 UR4, UPT, UPT, UR4, 0x2, URZ ;  /* 0x0000000204040890 */ /* 0x000fe2000fffe0ff */
[----:B0-----:R-:W-:-:S02]  /*08b0*/  MOV R14, UR6 ;  /* 0x00000006000e7c02 */ /* 0x001fc40008000f00 */
[----:B------:R-:W-:Y:S01]  /*08c0*/  MOV R15, UR7 ;  /* 0x00000007000f7c02 */ /* 0x000fe20008000f00 */
[----:B------:R-:W0:Y:S01]  /*08d0*/  @!UP1 LDCU.64 UR6, c[0x0][0x390] ;  /* 0x00007200ff0697ac */ /* 0x000e220008000a00 */
[----:B-1----:R-:W-:Y:S01]  /*08e0*/  MOV R7, UR9 ;  /* 0x0000000900077c02 */ /* 0x002fe20008000f00 */
[----:B------:R-:W-:Y:S02]  /*08f0*/  IMAD.U32 R6, RZ, RZ, UR8 ;  /* 0x00000008ff067e24 */ /* 0x000fe4000f8e00ff */
[----:B------:R-:W-:-:S04]  /*0900*/  @P1 IMAD.WIDE.U32 R14, R3, 0x4, R14 ;  /* 0x00000004030e1825 */ /* 0x000fc800078e000e */
[----:B------:R-:W-:Y:S01]  /*0910*/  @P1 IMAD R3, R4, UR18, R13 ;  /* 0x0000001204031c24 */ /* 0x000fe2000f8e020d */
[----:B--2---:R-:W-:Y:S02]  /*0920*/  @P1 LEA R4, P2, R5, UR10, 0x2 ;  /* 0x0000000a05041c11 */ /* 0x004fe4000f8410ff */
[----:B------:R-:W-:Y:S01]  /*0930*/  MOV R18, UR4 ;  /* 0x0000000400127c02 */ /* 0x000fe20008000f00 */
[----:B------:R-:W-:Y:S01]  /*0940*/  @P1 IMAD.WIDE R6, R3, 0x4, R6 ;  /* 0x0000000403061825 */ /* 0x000fe200078e0206 */
[----:B------:R-:W-:Y:S01]  /*0950*/  @P1 LEA.HI.X R5, R5, UR11, R8, 0x2, P2 ;  /* 0x0000000b05051c11 */ /* 0x000fe200090f1408 */
[----:B------:R-:W2:Y:S01]  /*0960*/  @P1 LDG.E R3, desc[UR16][R14.64] ;  /* 0x000000100e031981 */ /* 0x000ea2000c1e1900 */
[----:B---3--:R-:W-:Y:S01]  /*0970*/  MOV R8, UR12 ;  /* 0x0000000c00087c02 */ /* 0x008fe20008000f00 */
[----:B------:R-:W-:Y:S01]  /*0980*/  @!P0 IMAD R21, R18, UR18, R13 ;  /* 0x0000001212158c24 */ /* 0x000fe2000f8e020d */
[----:B------:R-:W-:Y:S01]  /*0990*/  MOV R9, UR13 ;  /* 0x0000000d00097c02 */ /* 0x000fe20008000f00 */
[----:B------:R-:W-:Y:S01]  /*09a0*/  @P1 IMAD.WIDE.U32 R16, R17, 0x4, R6 ;  /* 0x0000000411101825 */ /* 0x000fe200078e0006 */
[----:B------:R-:W-:Y:S01]  /*09b0*/  @!P0 IADD3 R19, PT, PT, R2, UR4, RZ ;  /* 0x0000000402138c10 */ /* 0x000fe2000fffe0ff */
[----:B------:R-:W2:Y:S01]  /*09c0*/  @P1 LDG.E R6, desc[UR16][R6.64] ;  /* 0x0000001006061981 */ /* 0x000ea2000c1e1900 */
[----:B0-----:R-:W-:-:S02]  /*09d0*/  MOV R10, UR6 ;  /* 0x00000006000a7c02 */ /* 0x001fc40008000f00 */
[----:B------:R-:W-:Y:S01]  /*09e0*/  MOV R11, UR7 ;  /* 0x00000007000b7c02 */ /* 0x000fe20008000f00 */
[----:B------:R-:W-:Y:S01]  /*09f0*/  @!P0 IMAD.WIDE.U32 R8, R19, 0x4, R8 ;  /* 0x0000000413088825 */ /* 0x000fe200078e0008 */
[----:B------:R-:W3:Y:S03]  /*0a00*/  @P1 LDG.E R16, desc[UR16][R16.64] ;  /* 0x0000001010101981 */ /* 0x000ee6000c1e1900 */
[----:B------:R-:W-:Y:S01]  /*0a10*/  @!P0 IMAD.WIDE R10, R21, 0x4, R10 ;  /* 0x00000004150a8825 */ /* 0x000fe200078e020a */
[----:B------:R-:W3:Y:S04]  /*0a20*/  @P1 LDG.E R4, desc[UR16][R4.64+0x4] ;  /* 0x0000041004041981 */ /* 0x000ee8000c1e1900 */
[----:B------:R-:W4:Y:S04]  /*0a30*/  @!P0 LDG.E R9, desc[UR16][R8.64] ;  /* 0x0000001008098981 */ /* 0x000f28000c1e1900 */
[----:B------:R-:W4:Y:S01]  /*0a40*/  @!P0 LDG.E R10, desc[UR16][R10.64] ;  /* 0x000000100a0a8981 */ /* 0x000f22000c1e1900 */
[----:B--2---:R-:W-:-:S04]  /*0a50*/  @P1 IMAD R3, R3, R6, R12 ;  /* 0x0000000603031224 */ /* 0x004fc800078e020c */
[----:B---3--:R-:W-:-:S04]  /*0a60*/  @P1 IMAD R12, R4, R16, R3 ;  /* 0x00000010040c1224 */ /* 0x008fc800078e0203 */
[----:B----4-:R-:W-:-:S07]  /*0a70*/  @!P0 IMAD R12, R9, R10, R12 ;  /* 0x0000000a090c8224 */ /* 0x010fce00078e020c */
.L_x_0:
[----:B------:R-:W0:Y:S01]  /*0a80*/  LDC.64 R2, c[0x0][0x398] ;  /* 0x0000e600ff027b82 */ /* 0x000e220000000a00 */
[----:B------:R-:W-:-:S04]  /*0a90*/  IMAD R13, R0, UR18, R13 ;  /* 0x00000012000d7c24 */ /* 0x000fc8000f8e020d */
[----:B0-----:R-:W-:-:S05]  /*0aa0*/  IMAD.WIDE R2, R13, 0x4, R2 ;  /* 0x000000040d027825 */ /* 0x001fca00078e0202 */
[----:B------:R-:W-:Y:S01]  /*0ab0*/  STG.E desc[UR16][R2.64], R12 ;  /* 0x0000000c02007986 */ /* 0x000fe2000c101910 */
[----:B------:R-:W-:Y:S05]  /*0ac0*/  EXIT ;  /* 0x000000000000794d */ /* 0x000fea0003800000 */
.L_x_4:
[----:B------:R-:W-:-:S00]  /*0ad0*/  BRA `(.L_x_4) ;  /* 0xfffffffc00fc7947 */ /* 0x000fc0000383ffff */
[----:B------:R-:W-:-:S00]  /*0ae0*/  NOP ;  /* 0x0000000000007918 */ /* 0x000fc00000000000 */
        /* <DEDUP_REMOVED lines=9> */
.L_x_5:


//--------------------- .nv.shared.reserved.0     --------------------------
	.section	.nv.shared.reserved.0,"aw",@nobits
	.weak		__nv_reservedSMEM_offset_0_alias
	.size		__nv_reservedSMEM_offset_0_alias, 0, 64
	.other		__nv_reservedSMEM_offset_0_alias,@"STO_CUDA_RESERVED_SHARED STV_DEFAULT"
__nv_reservedSMEM_offset_0_alias:
	.zero		0
	.zero		64


//--------------------- .nv.constant0._Z6matmuliPiS_S_ --------------------------
	.section	.nv.constant0._Z6matmuliPiS_S_,"a",@progbits
	.sectionflags	@""
	.align	4
.nv.constant0._Z6matmuliPiS_S_:
	.zero		928


//--------------------- SYMBOLS --------------------------

	.type		.nv.reservedSmem.offset0,@object
	.size		.nv.reservedSmem.offset0,0x4
